	.headerflags	@"EF_CUDA_TEXMODE_UNIFIED EF_CUDA_64BIT_ADDRESS EF_CUDA_ACCELERATORS EF_CUDA_SM90 EF_CUDA_VIRTUAL_SM(EF_CUDA_SM90)"
	.elftype	@"ET_EXEC"


//--------------------- .nv.info                  --------------------------
	.section	.nv.info,"",@"SHT_CUDA_INFO"
	.align	4


	//----- nvinfo : EIATTR_REGCOUNT
	.align		4
        /*0000*/ 	.byte	0x04, 0x2f
        /*0002*/ 	.short	(.L_1 - .L_0)
	.align		4
.L_0:
        /*0004*/ 	.word	index@(triton_per_fused_cumsum_0)
        /*0008*/ 	.word	0x0000000e


	//----- nvinfo : EIATTR_MIN_STACK_SIZE
	.align		4
.L_1:
        /*000c*/ 	.byte	0x04, 0x12
        /*000e*/ 	.short	(.L_3 - .L_2)
	.align		4
.L_2:
        /*0010*/ 	.word	index@(triton_per_fused_cumsum_0)
        /*0014*/ 	.word	0x00000000


	//----- nvinfo : EIATTR_FRAME_SIZE
	.align		4
.L_3:
        /*0018*/ 	.byte	0x04, 0x11
        /*001a*/ 	.short	(.L_5 - .L_4)
	.align		4
.L_4:
        /*001c*/ 	.word	index@(triton_per_fused_cumsum_0)
        /*0020*/ 	.word	0x00000000


	//----- nvinfo : EIATTR_MIN_STACK_SIZE
	.align		4
.L_5:
        /*0024*/ 	.byte	0x04, 0x12
        /*0026*/ 	.short	(.L_7 - .L_6)
	.align		4
.L_6:
        /*0028*/ 	.word	index@(triton_per_fused_cumsum_0)
        /*002c*/ 	.word	0x00000000
.L_7:


//--------------------- .nv.info.triton_per_fused_cumsum_0 --------------------------
	.section	.nv.info.triton_per_fused_cumsum_0,"",@"SHT_CUDA_INFO"
	.sectionflags	@""
	.align	4


	//----- nvinfo : EIATTR_CUDA_API_VERSION
	.align		4
        /*0000*/ 	.byte	0x04, 0x37
        /*0002*/ 	.short	(.L_9 - .L_8)
.L_8:
        /*0004*/ 	.word	0x0000007c


	//----- nvinfo : EIATTR_KPARAM_INFO
	.align		4
.L_9:
        /*0008*/ 	.byte	0x04, 0x17
        /*000a*/ 	.short	(.L_11 - .L_10)
.L_10:
        /*000c*/ 	.word	0x00000000
        /*0010*/ 	.short	0x0003
        /*0012*/ 	.short	0x0014
        /*0014*/ 	.byte	0x00, 0xf0, 0x11, 0x00


	//----- nvinfo : EIATTR_KPARAM_INFO
	.align		4
.L_11:
        /*0018*/ 	.byte	0x04, 0x17
        /*001a*/ 	.short	(.L_13 - .L_12)
.L_12:
        /*001c*/ 	.word	0x00000000
        /*0020*/ 	.short	0x0002
        /*0022*/ 	.short	0x0010
        /*0024*/ 	.byte	0x00, 0xf0, 0x11, 0x00


	//----- nvinfo : EIATTR_KPARAM_INFO
	.align		4
.L_13:
        /*0028*/ 	.byte	0x04, 0x17
        /*002a*/ 	.short	(.L_15 - .L_14)
.L_14:
        /*002c*/ 	.word	0x00000000
        /*0030*/ 	.short	0x0001
        /*0032*/ 	.short	0x0008
        /*0034*/ 	.byte	0x00, 0xf4, 0x21, 0x00


	//----- nvinfo : EIATTR_KPARAM_INFO
	.align		4
.L_15:
        /*0038*/ 	.byte	0x04, 0x17
        /*003a*/ 	.short	(.L_17 - .L_16)
.L_16:
        /*003c*/ 	.word	0x00000000
        /*0040*/ 	.short	0x0000
        /*0042*/ 	.short	0x0000
        /*0044*/ 	.byte	0x00, 0xf4, 0x21, 0x00


	//----- nvinfo : EIATTR_SPARSE_MMA_MASK
	.align		4
.L_17:
        /*0048*/ 	.byte	0x03, 0x50
        /*004a*/ 	.short	0x0000


	//----- nvinfo : EIATTR_MAXREG_COUNT
	.align		4
        /*004c*/ 	.byte	0x03, 0x1b
        /*004e*/ 	.short	0x00ff


	//----- nvinfo : EIATTR_COOP_GROUP_MASK_REGIDS
	.align		4
        /*0050*/ 	.byte	0x04, 0x29
        /*0052*/ 	.short	(.L_19 - .L_18)


	//   ....[0]....
.L_18:
        /*0054*/ 	.word	0xffffffff


	//   ....[1]....
        /*0058*/ 	.word	0xffffffff


	//----- nvinfo : EIATTR_COOP_GROUP_INSTR_OFFSETS
	.align		4
.L_19:
        /*005c*/ 	.byte	0x04, 0x28
        /*005e*/ 	.short	(.L_21 - .L_20)


	//   ....[0]....
.L_20:
        /*0060*/ 	.word	0x00000140


	//   ....[1]....
        /*0064*/ 	.word	0x000001a0


	//----- nvinfo : EIATTR_EXIT_INSTR_OFFSETS
	.align		4
.L_21:
        /*0068*/ 	.byte	0x04, 0x1c
        /*006a*/ 	.short	(.L_23 - .L_22)


	//   ....[0]....
.L_22:
        /*006c*/ 	.word	0x000001e0


	//   ....[1]....
        /*0070*/ 	.word	0x00000200


	//----- nvinfo : EIATTR_REQNTID
	.align		4
.L_23:
        /*0074*/ 	.byte	0x04, 0x10
        /*0076*/ 	.short	(.L_25 - .L_24)
.L_24:
        /*0078*/ 	.word	0x00000040
        /*007c*/ 	.word	0x00000001
        /*0080*/ 	.word	0x00000001


	//----- nvinfo : EIATTR_CBANK_PARAM_SIZE
	.align		4
.L_25:
        /*0084*/ 	.byte	0x03, 0x19
        /*0086*/ 	.short	0x0018


	//----- nvinfo : EIATTR_PARAM_CBANK
	.align		4
        /*0088*/ 	.byte	0x04, 0x0a
        /*008a*/ 	.short	(.L_27 - .L_26)
	.align		4
.L_26:
        /*008c*/ 	.word	index@(.nv.constant0.triton_per_fused_cumsum_0)
        /*0090*/ 	.short	0x0210
        /*0092*/ 	.short	0x0018


	//----- nvinfo : EIATTR_SW_WAR
	.align		4
.L_27:
        /*0094*/ 	.byte	0x04, 0x36
        /*0096*/ 	.short	(.L_29 - .L_28)
.L_28:
        /*0098*/ 	.word	0x00000008
.L_29:


//--------------------- .nv.callgraph             --------------------------
	.section	.nv.callgraph,"",@"SHT_CUDA_CALLGRAPH"
	.align	4
	.sectionentsize	8
	.align		4
        /*0000*/ 	.word	0x00000000
	.align		4
        /*0004*/ 	.word	0xffffffff
	.align		4
        /*0008*/ 	.word	0x00000000
	.align		4
        /*000c*/ 	.word	0xfffffffe
	.align		4
        /*0010*/ 	.word	0x00000000
	.align		4
        /*0014*/ 	.word	0xfffffffd
	.align		4
        /*0018*/ 	.word	0x00000000
	.align		4
        /*001c*/ 	.word	0xfffffffc


//--------------------- .text.triton_per_fused_cumsum_0 --------------------------
	.section	.text.triton_per_fused_cumsum_0,"ax",@progbits
	.align	128
        .global         triton_per_fused_cumsum_0
        .type           triton_per_fused_cumsum_0,@function
        .size           triton_per_fused_cumsum_0,(.L_x_1 - triton_per_fused_cumsum_0)
        .other          triton_per_fused_cumsum_0,@"STO_CUDA_ENTRY STV_DEFAULT"
triton_per_fused_cumsum_0:
.text.triton_per_fused_cumsum_0:
[----:B------:R-:W0:Y:S02]  /*0000*/  LDC R1, c[0x0][0x28] ;  /* 0x00000a00ff017b82 */ /* 0x000e240000000800 */
[----:B------:R-:W1:Y:S01]  /*0010*/  S2R R11, SR_CTAID.X ;  /* 0x00000000000b7919 */ /* 0x000e620000002500 */
[----:B------:R-:W2:Y:S01]  /*0020*/  LDC.64 R2, c[0x0][0x210] ;  /* 0x00008400ff027b82 */ /* 0x000ea20000000a00 */
[----:B------:R-:W-:Y:S01]  /*0030*/  ULDC.64 UR4, c[0x0][0x208] ;  /* 0x0000820000047ab9 */ /* 0x000fe20000000a00 */
[----:B------:R-:W3:Y:S01]  /*0040*/  S2R R8, SR_TID.X ;  /* 0x0000000000087919 */ /* 0x000ee20000002100 */
[----:B-1----:R-:W-:Y:S02]  /*0050*/  SHF.R.S32.HI R0, RZ, 0x1f, R11 ;  /* 0x0000001fff007819 */ /* 0x002fe4000001140b */
[----:B------:R-:W-:Y:S01]  /*0060*/  ISETP.GE.AND P0, PT, R11, 0x10, PT ;  /* 0x000000100b00780c */ /* 0x000fe20003f06270 */
[----:B---3--:R-:W-:Y:S01]  /*0070*/  IMAD.SHL.U32 R4, R8, 0x4, RZ ;  /* 0x0000000408047824 */ /* 0x008fe200078e00ff */
[----:B------:R-:W-:-:S04]  /*0080*/  LEA.HI R0, R0, R11, RZ, 0x2 ;  /* 0x0000000b00007211 */ /* 0x000fc800078f10ff */
[----:B------:R-:W-:Y:S02]  /*0090*/  LOP3.LUT R5, R4, 0xc, RZ, 0xc0, !PT ;  /* 0x0000000c04057812 */ /* 0x000fe400078ec0ff */
[C---:B------:R-:W-:Y:S01]  /*00a0*/  LOP3.LUT R4, R0.reuse, 0xfffffffc, RZ, 0xc0, !PT ;  /* 0xfffffffc00047812 */ /* 0x040fe200078ec0ff */
[----:B------:R-:W-:-:S03]  /*00b0*/  IMAD.SHL.U32 R0, R0, 0x4, RZ ;  /* 0x0000000400007824 */ /* 0x000fc600078e00ff */
[----:B------:R-:W-:Y:S02]  /*00c0*/  IADD3 R4, R5, R11, -R4 ;  /* 0x0000000b05047210 */ /* 0x000fe40007ffe804 */
[----:B------:R-:W-:Y:S01]  /*00d0*/  LOP3.LUT R5, R0, 0xfffffff0, RZ, 0xc0, !PT ;  /* 0xfffffff000057812 */ /* 0x000fe200078ec0ff */
[----:B------:R-:W-:-:S04]  /*00e0*/  IMAD.MOV.U32 R0, RZ, RZ, RZ ;  /* 0x000000ffff007224 */ /* 0x000fc800078e00ff */
[----:B------:R-:W-:-:S04]  /*00f0*/  IMAD.IADD R7, R4, 0x1, R5 ;  /* 0x0000000104077824 */ /* 0x000fc800078e0205 */
[----:B--2---:R-:W-:-:S05]  /*0100*/  IMAD.WIDE R2, R7, 0x4, R2 ;  /* 0x0000000407027825 */ /* 0x004fca00078e0202 */
[----:B------:R-:W2:Y:S02]  /*0110*/  @!P0 LDG.E R0, desc[UR4][R2.64] ;  /* 0x0000000402008981 */ /* 0x000ea4000c1e1900 */
[----:B--2---:R-:W-:Y:S02]  /*0120*/  SEL R9, R0, RZ, !P0 ;  /* 0x000000ff00097207 */ /* 0x004fe40004000000 */
[----:B------:R-:W-:-:S03]  /*0130*/  LOP3.LUT R0, R8, 0x1f, RZ, 0xc0, !PT ;  /* 0x0000001f08007812 */ /* 0x000fc600078ec0ff */
[----:B------:R-:W1:Y:S01]  /*0140*/  SHFL.UP PT, R4, R9, 0x1, RZ ;  /* 0x0420000009047989 */ /* 0x000e6200000e00ff */
[C---:B------:R-:W-:Y:S02]  /*0150*/  ISETP.NE.AND P0, PT, R0.reuse, RZ, PT ;  /* 0x000000ff0000720c */ /* 0x040fe40003f05270 */
[----:B------:R-:W-:-:S11]  /*0160*/  ISETP.GT.U32.AND P1, PT, R0, 0x1, PT ;  /* 0x000000010000780c */ /* 0x000fd60003f24070 */
[----:B-1----:R-:W-:Y:S01]  /*0170*/  @P0 FADD R9, R9, R4 ;  /* 0x0000000409090221 */ /* 0x002fe20000000000 */
[----:B------:R-:W-:Y:S01]  /*0180*/  LOP3.LUT P0, RZ, R8, 0x3c, RZ, 0xc0, !PT ;  /* 0x0000003c08ff7812 */ /* 0x000fe2000780c0ff */
[----:B------:R-:W1:Y:S03]  /*0190*/  LDC.64 R4, c[0x0][0x218] ;  /* 0x00008600ff047b82 */ /* 0x000e660000000a00 */
[----:B------:R-:W2:Y:S01]  /*01a0*/  SHFL.UP PT, R6, R9, 0x2, RZ ;  /* 0x0440000009067989 */ /* 0x000ea200000e00ff */
[----:B------:R-:W-:Y:S01]  /*01b0*/  ISETP.LT.AND P0, PT, R11, 0x10, !P0 ;  /* 0x000000100b00780c */ /* 0x000fe20004701270 */
[----:B-1----:R-:W-:-:S04]  /*01c0*/  IMAD.WIDE R2, R7, 0x4, R4 ;  /* 0x0000000407027825 */ /* 0x002fc800078e0204 */
[----:B--2---:R-:W-:-:S08]  /*01d0*/  @P1 FADD R9, R9, R6 ;  /* 0x0000000609091221 */ /* 0x004fd00000000000 */
[----:B------:R-:W-:Y:S05]  /*01e0*/  @!P0 EXIT ;  /* 0x000000000000894d */ /* 0x000fea0003800000 */
[----:B------:R-:W-:Y:S01]  /*01f0*/  STG.E desc[UR4][R2.64], R9 ;  /* 0x0000000902007986 */ /* 0x000fe2000c101904 */
[----:B------:R-:W-:Y:S05]  /*0200*/  EXIT ;  /* 0x000000000000794d */ /* 0x000fea0003800000 */
.L_x_0:
[----:B------:R-:W-:-:S00]  /*0210*/  BRA `(.L_x_0) ;  /* 0xfffffffc00fc7947 */ /* 0x000fc0000383ffff */
[----:B------:R-:W-:-:S00]  /*0220*/  NOP ;  /* 0x0000000000007918 */ /* 0x000fc00000000000 */
        /* <DEDUP_REMOVED lines=13> */
.L_x_1:


//--------------------- .nv.constant0.triton_per_fused_cumsum_0 --------------------------
	.section	.nv.constant0.triton_per_fused_cumsum_0,"a",@progbits
	.sectionflags	@""
	.align	4
.nv.constant0.triton_per_fused_cumsum_0:
	.zero		552
